	.headerflags	@"EF_CUDA_TEXMODE_UNIFIED EF_CUDA_64BIT_ADDRESS EF_CUDA_ACCELERATORS EF_CUDA_SM90 EF_CUDA_VIRTUAL_SM(EF_CUDA_SM90)"
	.elftype	@"ET_EXEC"


//--------------------- .nv.info                  --------------------------
	.section	.nv.info,"",@"SHT_CUDA_INFO"
	.align	4


	//----- nvinfo : EIATTR_REGCOUNT
	.align		4
        /*0000*/ 	.byte	0x04, 0x2f
        /*0002*/ 	.short	(.L_3 - .L_2)
	.align		4
.L_2:
        /*0004*/ 	.word	index@(triton_poi_fused__native_batch_norm_legit_no_training_convolution_13)
        /*0008*/ 	.word	0x00000020


	//----- nvinfo : EIATTR_MIN_STACK_SIZE
	.align		4
.L_3:
        /*000c*/ 	.byte	0x04, 0x12
        /*000e*/ 	.short	(.L_5 - .L_4)
	.align		4
.L_4:
        /*0010*/ 	.word	index@(triton_poi_fused__native_batch_norm_legit_no_training_convolution_13)
        /*0014*/ 	.word	0x00000000


	//----- nvinfo : EIATTR_FRAME_SIZE
	.align		4
.L_5:
        /*0018*/ 	.byte	0x04, 0x11
        /*001a*/ 	.short	(.L_7 - .L_6)
	.align		4
.L_6:
        /*001c*/ 	.word	index@(triton_poi_fused__native_batch_norm_legit_no_training_convolution_13)
        /*0020*/ 	.word	0x00000000


	//----- nvinfo : EIATTR_MIN_STACK_SIZE
	.align		4
.L_7:
        /*0024*/ 	.byte	0x04, 0x12
        /*0026*/ 	.short	(.L_9 - .L_8)
	.align		4
.L_8:
        /*0028*/ 	.word	index@(triton_poi_fused__native_batch_norm_legit_no_training_convolution_13)
        /*002c*/ 	.word	0x00000000
.L_9:


//--------------------- .nv.info.triton_poi_fused__native_batch_norm_legit_no_training_convolution_13 --------------------------
	.section	.nv.info.triton_poi_fused__native_batch_norm_legit_no_training_convolution_13,"",@"SHT_CUDA_INFO"
	.sectionflags	@""
	.align	4


	//----- nvinfo : EIATTR_CUDA_API_VERSION
	.align		4
        /*0000*/ 	.byte	0x04, 0x37
        /*0002*/ 	.short	(.L_11 - .L_10)
.L_10:
        /*0004*/ 	.word	0x0000007c


	//----- nvinfo : EIATTR_KPARAM_INFO
	.align		4
.L_11:
        /*0008*/ 	.byte	0x04, 0x17
        /*000a*/ 	.short	(.L_13 - .L_12)
.L_12:
        /*000c*/ 	.word	0x00000000
        /*0010*/ 	.short	0x0007
        /*0012*/ 	.short	0x0038
        /*0014*/ 	.byte	0x00, 0xf0, 0x11, 0x00


	//----- nvinfo : EIATTR_KPARAM_INFO
	.align		4
.L_13:
        /*0018*/ 	.byte	0x04, 0x17
        /*001a*/ 	.short	(.L_15 - .L_14)
.L_14:
        /*001c*/ 	.word	0x00000000
        /*0020*/ 	.short	0x0006
        /*0022*/ 	.short	0x0030
        /*0024*/ 	.byte	0x00, 0xf4, 0x21, 0x00


	//----- nvinfo : EIATTR_KPARAM_INFO
	.align		4
.L_15:
        /*0028*/ 	.byte	0x04, 0x17
        /*002a*/ 	.short	(.L_17 - .L_16)
.L_16:
        /*002c*/ 	.word	0x00000000
        /*0030*/ 	.short	0x0005
        /*0032*/ 	.short	0x0028
        /*0034*/ 	.byte	0x00, 0xf4, 0x21, 0x00


	//----- nvinfo : EIATTR_KPARAM_INFO
	.align		4
.L_17:
        /*0038*/ 	.byte	0x04, 0x17
        /*003a*/ 	.short	(.L_19 - .L_18)
.L_18:
        /*003c*/ 	.word	0x00000000
        /*0040*/ 	.short	0x0004
        /*0042*/ 	.short	0x0020
        /*0044*/ 	.byte	0x00, 0xf4, 0x21, 0x00


	//----- nvinfo : EIATTR_KPARAM_INFO
	.align		4
.L_19:
        /*0048*/ 	.byte	0x04, 0x17
        /*004a*/ 	.short	(.L_21 - .L_20)
.L_20:
        /*004c*/ 	.word	0x00000000
        /*0050*/ 	.short	0x0003
        /*0052*/ 	.short	0x0018
        /*0054*/ 	.byte	0x00, 0xf4, 0x21, 0x00


	//----- nvinfo : EIATTR_KPARAM_INFO
	.align		4
.L_21:
        /*0058*/ 	.byte	0x04, 0x17
        /*005a*/ 	.short	(.L_23 - .L_22)
.L_22:
        /*005c*/ 	.word	0x00000000
        /*0060*/ 	.short	0x0002
        /*0062*/ 	.short	0x0010
        /*0064*/ 	.byte	0x00, 0xf4, 0x21, 0x00


	//----- nvinfo : EIATTR_KPARAM_INFO
	.align		4
.L_23:
        /*0068*/ 	.byte	0x04, 0x17
        /*006a*/ 	.short	(.L_25 - .L_24)
.L_24:
        /*006c*/ 	.word	0x00000000
        /*0070*/ 	.short	0x0001
        /*0072*/ 	.short	0x0008
        /*0074*/ 	.byte	0x00, 0xf4, 0x21, 0x00


	//----- nvinfo : EIATTR_KPARAM_INFO
	.align		4
.L_25:
        /*0078*/ 	.byte	0x04, 0x17
        /*007a*/ 	.short	(.L_27 - .L_26)
.L_26:
        /*007c*/ 	.word	0x00000000
        /*0080*/ 	.short	0x0000
        /*0082*/ 	.short	0x0000
        /*0084*/ 	.byte	0x00, 0xf4, 0x21, 0x00


	//----- nvinfo : EIATTR_SPARSE_MMA_MASK
	.align		4
.L_27:
        /*0088*/ 	.byte	0x03, 0x50
        /*008a*/ 	.short	0x0000


	//----- nvinfo : EIATTR_MAXREG_COUNT
	.align		4
        /*008c*/ 	.byte	0x03, 0x1b
        /*008e*/ 	.short	0x00ff


	//----- nvinfo : EIATTR_EXIT_INSTR_OFFSETS
	.align		4
        /*0090*/ 	.byte	0x04, 0x1c
        /*0092*/ 	.short	(.L_29 - .L_28)


	//   ....[0]....
.L_28:
        /*0094*/ 	.word	0x000006e0


	//----- nvinfo : EIATTR_REQNTID
	.align		4
.L_29:
        /*0098*/ 	.byte	0x04, 0x10
        /*009a*/ 	.short	(.L_31 - .L_30)
.L_30:
        /*009c*/ 	.word	0x00000080
        /*00a0*/ 	.word	0x00000001
        /*00a4*/ 	.word	0x00000001


	//----- nvinfo : EIATTR_CBANK_PARAM_SIZE
	.align		4
.L_31:
        /*00a8*/ 	.byte	0x03, 0x19
        /*00aa*/ 	.short	0x003c


	//----- nvinfo : EIATTR_PARAM_CBANK
	.align		4
        /*00ac*/ 	.byte	0x04, 0x0a
        /*00ae*/ 	.short	(.L_33 - .L_32)
	.align		4
.L_32:
        /*00b0*/ 	.word	index@(.nv.constant0.triton_poi_fused__native_batch_norm_legit_no_training_convolution_13)
        /*00b4*/ 	.short	0x0210
        /*00b6*/ 	.short	0x003c


	//----- nvinfo : EIATTR_SW_WAR
	.align		4
.L_33:
        /*00b8*/ 	.byte	0x04, 0x36
        /*00ba*/ 	.short	(.L_35 - .L_34)
.L_34:
        /*00bc*/ 	.word	0x00000008
.L_35:


//--------------------- .nv.callgraph             --------------------------
	.section	.nv.callgraph,"",@"SHT_CUDA_CALLGRAPH"
	.align	4
	.sectionentsize	8
	.align		4
        /*0000*/ 	.word	0x00000000
	.align		4
        /*0004*/ 	.word	0xffffffff
	.align		4
        /*0008*/ 	.word	0x00000000
	.align		4
        /*000c*/ 	.word	0xfffffffe
	.align		4
        /*0010*/ 	.word	0x00000000
	.align		4
        /*0014*/ 	.word	0xfffffffd
	.align		4
        /*0018*/ 	.word	0x00000000
	.align		4
        /*001c*/ 	.word	0xfffffffc


//--------------------- .nv.constant4             --------------------------
	.section	.nv.constant4,"a",@progbits
	.align	8
	.align		8
.nv.constant4:
        /*0000*/ 	.dword	_$_str
	.align		8
        /*0008*/ 	.dword	_$_str_$_2


//--------------------- .text.triton_poi_fused__native_batch_norm_legit_no_training_convolution_13 --------------------------
	.section	.text.triton_poi_fused__native_batch_norm_legit_no_training_convolution_13,"ax",@progbits
	.align	128
        .global         triton_poi_fused__native_batch_norm_legit_no_training_convolution_13
        .type           triton_poi_fused__native_batch_norm_legit_no_training_convolution_13,@function
        .size           triton_poi_fused__native_batch_norm_legit_no_training_convolution_13,(.L_x_1 - triton_poi_fused__native_batch_norm_legit_no_training_convolution_13)
        .other          triton_poi_fused__native_batch_norm_legit_no_training_convolution_13,@"STO_CUDA_ENTRY STV_DEFAULT"
triton_poi_fused__native_batch_norm_legit_no_training_convolution_13:
.text.triton_poi_fused__native_batch_norm_legit_no_training_convolution_13:
[----:B------:R-:W-:Y:S01]  /*0000*/  LDC R1, c[0x0][0x28] ;  /* 0x00000a00ff017b82 */ /* 0x000fe20000000800 */
[----:B------:R-:W1:Y:S07]  /*0010*/  S2R R0, SR_TID.X ;  /* 0x0000000000007919 */ /* 0x000e6e0000002100 */
[----:B------:R-:W2:Y:S01]  /*0020*/  LDC.64 R16, c[0x0][0x228] ;  /* 0x00008a00ff107b82 */ /* 0x000ea20000000a00 */
[----:B------:R-:W-:Y:S01]  /*0030*/  ULDC.64 UR4, c[0x0][0x208] ;  /* 0x0000820000047ab9 */ /* 0x000fe20000000a00 */
[----:B------:R-:W3:Y:S06]  /*0040*/  S2R R3, SR_CTAID.X ;  /* 0x0000000000037919 */ /* 0x000eec0000002500 */
[----:B------:R-:W4:Y:S08]  /*0050*/  LDC.64 R8, c[0x0][0x218] ;  /* 0x00008600ff087b82 */ /* 0x000f300000000a00 */
[----:B------:R-:W5:Y:S08]  /*0060*/  LDC.64 R26, c[0x0][0x210] ;  /* 0x00008400ff1a7b82 */ /* 0x000f700000000a00 */
[----:B------:R-:W5:Y:S01]  /*0070*/  LDC.64 R20, c[0x0][0x220] ;  /* 0x00008800ff147b82 */ /* 0x000f620000000a00 */
[----:B-1----:R-:W-:-:S02]  /*0080*/  SHF.L.U32 R0, R0, 0x2, RZ ;  /* 0x0000000200007819 */ /* 0x002fc400000006ff */
[----:B---3--:R-:W-:Y:S02]  /*0090*/  SHF.R.S32.HI R2, RZ, 0x15, R3 ;  /* 0x00000015ff027819 */ /* 0x008fe40000011403 */
[----:B------:R-:W-:Y:S02]  /*00a0*/  LOP3.LUT R0, R0, 0x1fc, RZ, 0xc0, !PT ;  /* 0x000001fc00007812 */ /* 0x000fe400078ec0ff */
[----:B------:R-:W-:Y:S02]  /*00b0*/  SGXT R2, R2, 0x1 ;  /* 0x000000010202781a */ /* 0x000fe40000000200 */
[----:B------:R-:W-:-:S04]  /*00c0*/  LEA R3, R3, R0, 0xa ;  /* 0x0000000003037211 */ /* 0x000fc800078e50ff */
[----:B------:R-:W-:-:S04]  /*00d0*/  LEA.HI R2, R2, R3, RZ, 0x8 ;  /* 0x0000000302027211 */ /* 0x000fc800078f40ff */
[----:B------:R-:W-:-:S04]  /*00e0*/  LOP3.LUT R2, R2, 0xffffff00, RZ, 0xc0, !PT ;  /* 0xffffff0002027812 */ /* 0x000fc800078ec0ff */
[----:B------:R-:W-:-:S05]  /*00f0*/  IADD3 R24, R3, -R2, RZ ;  /* 0x8000000203187210 */ /* 0x000fca0007ffe0ff */
[----:B--2---:R-:W-:-:S06]  /*0100*/  IMAD.WIDE R16, R24, 0x4, R16 ;  /* 0x0000000418107825 */ /* 0x004fcc00078e0210 */
[----:B------:R-:W2:Y:S01]  /*0110*/  LDG.E.EL.128 R16, desc[UR4][R16.64] ;  /* 0x0000000410107981 */ /* 0x000ea2000c2e1d00 */
[----:B----4-:R-:W-:-:S04]  /*0120*/  IMAD.WIDE R8, R24, 0x4, R8 ;  /* 0x0000000418087825 */ /* 0x010fc800078e0208 */
[----:B-----5:R-:W-:Y:S02]  /*0130*/  IMAD.WIDE R26, R3, 0x4, R26 ;  /* 0x00000004031a7825 */ /* 0x020fe400078e021a */
[----:B------:R-:W3:Y:S04]  /*0140*/  LDG.E.EL.128 R8, desc[UR4][R8.64] ;  /* 0x0000000408087981 */ /* 0x000ee8000c2e1d00 */
[----:B------:R-:W3:Y:S04]  /*0150*/  LDG.E.128 R4, desc[UR4][R26.64+0x800] ;  /* 0x000800041a047981 */ /* 0x000ee8000c1e1d00 */
[----:B------:R-:W4:Y:S01]  /*0160*/  LDG.E.128 R12, desc[UR4][R26.64] ;  /* 0x000000041a0c7981 */ /* 0x000f22000c1e1d00 */
[----:B0-----:R-:W-:-:S06]  /*0170*/  IMAD.WIDE R20, R24, 0x4, R20 ;  /* 0x0000000418147825 */ /* 0x001fcc00078e0214 */
[----:B------:R-:W5:Y:S01]  /*0180*/  LDG.E.EL.128 R20, desc[UR4][R20.64] ;  /* 0x0000000414147981 */ /* 0x000f62000c2e1d00 */
[----:B--2---:R-:W-:-:S04]  /*0190*/  FADD R25, R16, 9.9999999747524270788e-07 ;  /* 0x358637bd10197421 */ /* 0x004fc80000000000 */
[----:B------:R-:W0:Y:S01]  /*01a0*/  MUFU.SQRT R0, R25 ;  /* 0x0000001900007308 */ /* 0x000e220000002000 */
[----:B------:R-:W-:Y:S01]  /*01b0*/  FADD R2, R18, 9.9999999747524270788e-07 ;  /* 0x358637bd12027421 */ /* 0x000fe20000000000 */
[----:B------:R-:W-:-:S06]  /*01c0*/  FADD R19, R19, 9.9999999747524270788e-07 ;  /* 0x358637bd13137421 */ /* 0x000fcc0000000000 */
[----:B------:R-:W1:Y:S08]  /*01d0*/  MUFU.SQRT R2, R2 ;  /* 0x0000000200027308 */ /* 0x000e700000002000 */
[----:B------:R-:W2:Y:S01]  /*01e0*/  MUFU.SQRT R19, R19 ;  /* 0x0000001300137308 */ /* 0x000ea20000002000 */
[C---:B0-----:R-:W-:Y:S01]  /*01f0*/  FSETP.GT.AND P6, PT, R0.reuse, 8.50705917302346158658e+37, PT ;  /* 0x7e8000000000780b */ /* 0x041fe20003fc4000 */
[----:B------:R-:W-:Y:S01]  /*0200*/  HFMA2.MMA R18, -RZ, RZ, 1.625, 0 ;  /* 0x3e800000ff127435 */ /* 0x000fe200000001ff */
[----:B------:R-:W-:Y:S01]  /*0210*/  FSETP.GEU.AND P5, PT, R0, 1.175494350822287508e-38, PT ;  /* 0x008000000000780b */ /* 0x000fe20003fae000 */
[----:B------:R-:W-:Y:S01]  /*0220*/  FADD R17, R17, 9.9999999747524270788e-07 ;  /* 0x358637bd11117421 */ /* 0x000fe20000000000 */
[----:B-1----:R-:W-:-:S03]  /*0230*/  FSETP.GT.AND P2, PT, R2, 8.50705917302346158658e+37, PT ;  /* 0x7e8000000200780b */ /* 0x002fc60003f44000 */
[----:B------:R-:W0:Y:S01]  /*0240*/  MUFU.SQRT R16, R17 ;  /* 0x0000001100107308 */ /* 0x000e220000002000 */
[----:B------:R-:W-:-:S03]  /*0250*/  FSETP.GEU.AND P0, PT, R2, 1.175494350822287508e-38, PT ;  /* 0x008000000200780b */ /* 0x000fc60003f0e000 */
[----:B------:R-:W-:Y:S02]  /*0260*/  FSEL R25, R18, 1, P6 ;  /* 0x3f80000012197808 */ /* 0x000fe40003000000 */
[----:B------:R-:W-:Y:S01]  /*0270*/  @P6 FMUL R0, R0, 0.25 ;  /* 0x3e80000000006820 */ /* 0x000fe20000400000 */
[C---:B--2---:R-:W-:Y:S02]  /*0280*/  FSETP.GT.AND P1, PT, R19.reuse, 8.50705917302346158658e+37, PT ;  /* 0x7e8000001300780b */ /* 0x044fe40003f24000 */
[----:B------:R-:W-:Y:S01]  /*0290*/  FSETP.GEU.AND P6, PT, R19, 1.175494350822287508e-38, PT ;  /* 0x008000001300780b */ /* 0x000fe20003fce000 */
[----:B------:R-:W-:Y:S01]  /*02a0*/  @!P5 FMUL R0, R0, 16777216 ;  /* 0x4b8000000000d820 */ /* 0x000fe20000400000 */
[----:B------:R-:W-:-:S05]  /*02b0*/  @P2 FMUL R2, R2, 0.25 ;  /* 0x3e80000002022820 */ /* 0x000fca0000400000 */
[----:B------:R-:W1:Y:S01]  /*02c0*/  MUFU.RCP R0, R0 ;  /* 0x0000000000007308 */ /* 0x000e620000001000 */
[----:B0-----:R-:W-:-:S03]  /*02d0*/  FSETP.GT.AND P4, PT, R16, 8.50705917302346158658e+37, PT ;  /* 0x7e8000001000780b */ /* 0x001fc60003f84000 */
[----:B------:R-:W-:Y:S01]  /*02e0*/  @P1 FMUL R19, R19, 0.25 ;  /* 0x3e80000013131820 */ /* 0x000fe20000400000 */
[----:B------:R-:W-:Y:S01]  /*02f0*/  @!P0 FMUL R2, R2, 16777216 ;  /* 0x4b80000002028820 */ /* 0x000fe20000400000 */
[----:B------:R-:W-:Y:S02]  /*0300*/  FSETP.GEU.AND P3, PT, R16, 1.175494350822287508e-38, PT ;  /* 0x008000001000780b */ /* 0x000fe40003f6e000 */
[----:B------:R-:W-:Y:S01]  /*0310*/  @!P6 FMUL R19, R19, 16777216 ;  /* 0x4b8000001313e820 */ /* 0x000fe20000400000 */
[----:B------:R-:W-:Y:S02]  /*0320*/  @!P5 FMUL R25, R25, 16777216 ;  /* 0x4b8000001919d820 */ /* 0x000fe40000400000 */
[----:B------:R-:W0:Y:S01]  /*0330*/  MUFU.RCP R2, R2 ;  /* 0x0000000200027308 */ /* 0x000e220000001000 */
[----:B------:R-:W-:Y:S01]  /*0340*/  FSEL R28, R18, 1, P4 ;  /* 0x3f800000121c7808 */ /* 0x000fe20002000000 */
[----:B-1----:R-:W-:-:S06]  /*0350*/  FMUL R0, R0, R25 ;  /* 0x0000001900007220 */ /* 0x002fcc0000400000 */
[----:B------:R-:W1:Y:S01]  /*0360*/  MUFU.RCP R19, R19 ;  /* 0x0000001300137308 */ /* 0x000e620000001000 */
[----:B------:R-:W-:Y:S01]  /*0370*/  FSEL R25, R18, 1, P2 ;  /* 0x3f80000012197808 */ /* 0x000fe20001000000 */
[----:B------:R-:W-:Y:S01]  /*0380*/  @P4 FMUL R16, R16, 0.25 ;  /* 0x3e80000010104820 */ /* 0x000fe20000400000 */
[----:B------:R-:W-:-:S03]  /*0390*/  FSEL R18, R18, 1, P1 ;  /* 0x3f80000012127808 */ /* 0x000fc60000800000 */
[----:B------:R-:W-:Y:S01]  /*03a0*/  @!P3 FMUL R16, R16, 16777216 ;  /* 0x4b8000001010b820 */ /* 0x000fe20000400000 */
[----:B------:R-:W-:Y:S01]  /*03b0*/  @!P0 FMUL R25, R25, 16777216 ;  /* 0x4b80000019198820 */ /* 0x000fe20000400000 */
[----:B------:R-:W-:Y:S01]  /*03c0*/  @!P6 FMUL R18, R18, 16777216 ;  /* 0x4b8000001212e820 */ /* 0x000fe20000400000 */
[--C-:B---3--:R-:W-:Y:S01]  /*03d0*/  FADD R7, R7, R11.reuse ;  /* 0x0000000b07077221 */ /* 0x108fe20000000000 */
[----:B------:R0:W2:Y:S01]  /*03e0*/  MUFU.RCP R17, R16 ;  /* 0x0000001000117308 */ /* 0x0000a20000001000 */
[--C-:B------:R-:W-:Y:S01]  /*03f0*/  FADD R6, R6, R10.reuse ;  /* 0x0000000a06067221 */ /* 0x100fe20000000000 */
[----:B----4-:R-:W-:Y:S01]  /*0400*/  FADD R11, R15, R11 ;  /* 0x0000000b0f0b7221 */ /* 0x010fe20000000000 */
[----:B------:R-:W-:Y:S02]  /*0410*/  FADD R10, R14, R10 ;  /* 0x0000000a0e0a7221 */ /* 0x000fe40000000000 */
[----:B------:R-:W3:Y:S01]  /*0420*/  LDC.64 R14, c[0x0][0x230] ;  /* 0x00008c00ff0e7b82 */ /* 0x000ee20000000a00 */
[----:B0-----:R-:W-:Y:S01]  /*0430*/  FMUL R16, R2, R25 ;  /* 0x0000001902107220 */ /* 0x001fe20000400000 */
[----:B-1----:R-:W-:-:S06]  /*0440*/  FMUL R2, R19, R18 ;  /* 0x0000001213027220 */ /* 0x002fcc0000400000 */
[----:B------:R-:W0:Y:S01]  /*0450*/  LDC.64 R18, c[0x0][0x238] ;  /* 0x00008e00ff127b82 */ /* 0x000e220000000a00 */
[----:B------:R-:W-:Y:S01]  /*0460*/  @!P3 FMUL R28, R28, 16777216 ;  /* 0x4b8000001c1cb820 */ /* 0x000fe20000400000 */
[--C-:B------:R-:W-:Y:S01]  /*0470*/  FADD R5, R5, R9.reuse ;  /* 0x0000000905057221 */ /* 0x100fe20000000000 */
[----:B------:R-:W-:Y:S01]  /*0480*/  FADD R9, R13, R9 ;  /* 0x000000090d097221 */ /* 0x000fe20000000000 */
[--C-:B------:R-:W-:Y:S01]  /*0490*/  FADD R4, R4, R8.reuse ;  /* 0x0000000804047221 */ /* 0x100fe20000000000 */
[----:B------:R-:W-:Y:S01]  /*04a0*/  FADD R8, R12, R8 ;  /* 0x000000080c087221 */ /* 0x000fe20000000000 */
[----:B--2---:R-:W-:Y:S01]  /*04b0*/  FMUL R17, R17, R28 ;  /* 0x0000001c11117220 */ /* 0x004fe20000400000 */
[C---:B-----5:R-:W-:Y:S01]  /*04c0*/  FADD R25, -R22.reuse, R10 ;  /* 0x0000000a16197221 */ /* 0x060fe20000000100 */
[----:B------:R-:W-:Y:S01]  /*04d0*/  FADD R29, -R22, R6 ;  /* 0x00000006161d7221 */ /* 0x000fe20000000100 */
[----:B------:R-:W-:Y:S02]  /*04e0*/  FADD R22, -R21, R9 ;  /* 0x0000000915167221 */ /* 0x000fe40000000100 */
[----:B------:R-:W-:Y:S01]  /*04f0*/  FMUL R25, R25, R16 ;  /* 0x0000001019197220 */ /* 0x000fe20000400000 */
[----:B---3--:R-:W-:-:S04]  /*0500*/  IMAD.WIDE R12, R24, 0x4, R14 ;  /* 0x00000004180c7825 */ /* 0x008fc800078e020e */
[----:B------:R-:W-:Y:S01]  /*0510*/  FMUL R29, R29, R16 ;  /* 0x000000101d1d7220 */ /* 0x000fe20000400000 */
[----:B------:R-:W-:Y:S01]  /*0520*/  FMUL R22, R22, R17 ;  /* 0x0000001116167220 */ /* 0x000fe20000400000 */
[----:B------:R-:W2:Y:S01]  /*0530*/  LDG.E.EL.128 R12, desc[UR4][R12.64] ;  /* 0x000000040c0c7981 */ /* 0x000ea2000c2e1d00 */
[----:B0-----:R-:W-:-:S04]  /*0540*/  IMAD.WIDE R18, R24, 0x4, R18 ;  /* 0x0000000418127825 */ /* 0x001fc800078e0212 */
[----:B------:R-:W-:-:S04]  /*0550*/  FADD R24, -R21, R5 ;  /* 0x0000000515187221 */ /* 0x000fc80000000100 */
[----:B------:R-:W-:Y:S02]  /*0560*/  FMUL R24, R24, R17 ;  /* 0x0000001118187220 */ /* 0x000fe40000400000 */
[----:B------:R-:W2:Y:S04]  /*0570*/  LDG.E.EL.128 R16, desc[UR4][R18.64] ;  /* 0x0000000412107981 */ /* 0x000ea8000c2e1d00 */
[----:B------:R-:W-:Y:S04]  /*0580*/  STG.E.128 desc[UR4][R26.64], R8 ;  /* 0x000000081a007986 */ /* 0x000fe8000c101d04 */
[----:B------:R-:W-:Y:S01]  /*0590*/  STG.E.128 desc[UR4][R26.64+0x800], R4 ;  /* 0x000800041a007986 */ /* 0x000fe2000c101d04 */
[C-C-:B--2---:R-:W-:Y:S01]  /*05a0*/  FFMA R21, R13.reuse, R22, R17.reuse ;  /* 0x000000160d157223 */ /* 0x144fe20000000011 */
[----:B------:R-:W-:Y:S01]  /*05b0*/  FFMA R13, R13, R24, R17 ;  /* 0x000000180d0d7223 */ /* 0x000fe20000000011 */
[----:B------:R-:W-:-:S02]  /*05c0*/  FFMA R22, R14, R25, R18 ;  /* 0x000000190e167223 */ /* 0x000fc40000000012 */
[----:B------:R-:W0:Y:S01]  /*05d0*/  LDC.64 R24, c[0x0][0x240] ;  /* 0x00009000ff187b82 */ /* 0x000e220000000a00 */
[----:B------:R-:W-:Y:S01]  /*05e0*/  FFMA R14, R14, R29, R18 ;  /* 0x0000001d0e0e7223 */ /* 0x000fe20000000012 */
[C---:B------:R-:W-:Y:S01]  /*05f0*/  FADD R29, -R20.reuse, R8 ;  /* 0x00000008141d7221 */ /* 0x040fe20000000100 */
[----:B------:R-:W-:-:S03]  /*0600*/  FADD R17, -R20, R4 ;  /* 0x0000000414117221 */ /* 0x000fc60000000100 */
[-C--:B------:R-:W-:Y:S01]  /*0610*/  FMUL R29, R29, R0.reuse ;  /* 0x000000001d1d7220 */ /* 0x080fe20000400000 */
[----:B------:R-:W-:Y:S01]  /*0620*/  FMUL R17, R17, R0 ;  /* 0x0000000011117220 */ /* 0x000fe20000400000 */
[C---:B------:R-:W-:Y:S01]  /*0630*/  FADD R0, -R23.reuse, R11 ;  /* 0x0000000b17007221 */ /* 0x040fe20000000100 */
[----:B------:R-:W-:-:S03]  /*0640*/  FADD R23, -R23, R7 ;  /* 0x0000000717177221 */ /* 0x000fc60000000100 */
[-C--:B------:R-:W-:Y:S01]  /*0650*/  FMUL R0, R0, R2.reuse ;  /* 0x0000000200007220 */ /* 0x080fe20000400000 */
[----:B------:R-:W-:Y:S01]  /*0660*/  FMUL R2, R23, R2 ;  /* 0x0000000217027220 */ /* 0x000fe20000400000 */
[C-C-:B------:R-:W-:Y:S01]  /*0670*/  FFMA R20, R12.reuse, R29, R16.reuse ;  /* 0x0000001d0c147223 */ /* 0x140fe20000000010 */
[----:B------:R-:W-:Y:S01]  /*0680*/  FFMA R12, R12, R17, R16 ;  /* 0x000000110c0c7223 */ /* 0x000fe20000000010 */
[C-C-:B------:R-:W-:Y:S01]  /*0690*/  FFMA R23, R15.reuse, R0, R19.reuse ;  /* 0x000000000f177223 */ /* 0x140fe20000000013 */
[----:B------:R-:W-:Y:S01]  /*06a0*/  FFMA R15, R15, R2, R19 ;  /* 0x000000020f0f7223 */ /* 0x000fe20000000013 */
[----:B0-----:R-:W-:-:S05]  /*06b0*/  IMAD.WIDE R24, R3, 0x4, R24 ;  /* 0x0000000403187825 */ /* 0x001fca00078e0218 */
[----:B------:R-:W-:Y:S04]  /*06c0*/  STG.E.128 desc[UR4][R24.64], R20 ;  /* 0x0000001418007986 */ /* 0x000fe8000c101d04 */
[----:B------:R-:W-:Y:S01]  /*06d0*/  STG.E.128 desc[UR4][R24.64+0x800], R12 ;  /* 0x0008000c18007986 */ /* 0x000fe2000c101d04 */
[----:B------:R-:W-:Y:S05]  /*06e0*/  EXIT ;  /* 0x000000000000794d */ /* 0x000fea0003800000 */
.L_x_0:
[----:B------:R-:W-:-:S00]  /*06f0*/  BRA `(.L_x_0) ;  /* 0xfffffffc00fc7947 */ /* 0x000fc0000383ffff */
[----:B------:R-:W-:-:S00]  /*0700*/  NOP ;  /* 0x0000000000007918 */ /* 0x000fc00000000000 */
[----:B------:R-:W-:-:S00]  /*0710*/  NOP ;  /* 0x0000000000007918 */ /* 0x000fc00000000000 */
[----:B------:R-:W-:-:S00]  /*0720*/  NOP ;  /* 0x0000000000007918 */ /* 0x000fc00000000000 */
[----:B------:R-:W-:-:S00]  /*0730*/  NOP ;  /* 0x0000000000007918 */ /* 0x000fc00000000000 */
[----:B------:R-:W-:-:S00]  /*0740*/  NOP ;  /* 0x0000000000007918 */ /* 0x000fc00000000000 */
[----:B------:R-:W-:-:S00]  /*0750*/  NOP ;  /* 0x0000000000007918 */ /* 0x000fc00000000000 */
[----:B------:R-:W-:-:S00]  /*0760*/  NOP ;  /* 0x0000000000007918 */ /* 0x000fc00000000000 */
[----:B------:R-:W-:-:S00]  /*0770*/  NOP ;  /* 0x0000000000007918 */ /* 0x000fc00000000000 */
.L_x_1:


//--------------------- .nv.global.init           --------------------------
	.section	.nv.global.init,"aw",@progbits
.nv.global.init:
	.type		_$_str,@object
	.size		_$_str,(_$_str_$_2 - _$_str)
_$_str:
        /*0000*/ 	.byte	0x5f, 0x5f, 0x43, 0x55, 0x44, 0x41, 0x5f, 0x46, 0x54, 0x5a, 0x00
	.type		_$_str_$_2,@object
	.size		_$_str_$_2,(.L_1 - _$_str_$_2)
_$_str_$_2:
        /*000b*/ 	.byte	0x5f, 0x5f, 0x43, 0x55, 0x44, 0x41, 0x5f, 0x50, 0x52, 0x45, 0x43, 0x5f, 0x53, 0x51, 0x52, 0x54
        /*001b*/ 	.byte	0x00
.L_1:


//--------------------- .nv.constant0.triton_poi_fused__native_batch_norm_legit_no_training_convolution_13 --------------------------
	.section	.nv.constant0.triton_poi_fused__native_batch_norm_legit_no_training_convolution_13,"a",@progbits
	.sectionflags	@""
	.align	4
.nv.constant0.triton_poi_fused__native_batch_norm_legit_no_training_convolution_13:
	.zero		588
